//
// Generated by NVIDIA NVVM Compiler
//
// Compiler Build ID: CL-36424714
// Cuda compilation tools, release 13.0, V13.0.88
// Based on NVVM 20.0.0
//

.version 9.0
.target sm_100
.address_size 64

	// .globl	_Z16multMatrixVectoriPPPdS_S_Pi

.visible .entry _Z16multMatrixVectoriPPPdS_S_Pi(
	.param .u32 _Z16multMatrixVectoriPPPdS_S_Pi_param_0,
	.param .u64 .ptr .align 1 _Z16multMatrixVectoriPPPdS_S_Pi_param_1,
	.param .u64 .ptr .align 1 _Z16multMatrixVectoriPPPdS_S_Pi_param_2,
	.param .u64 .ptr .align 1 _Z16multMatrixVectoriPPPdS_S_Pi_param_3,
	.param .u64 .ptr .align 1 _Z16multMatrixVectoriPPPdS_S_Pi_param_4
)
{
	.reg .pred 	%p<12>;
	.reg .b32 	%r<44>;
	.reg .b64 	%rd<87>;
	.reg .b64 	%fd<83>;

	ld.param.u32 	%r18, [_Z16multMatrixVectoriPPPdS_S_Pi_param_0];
	ld.param.u64 	%rd9, [_Z16multMatrixVectoriPPPdS_S_Pi_param_1];
	ld.param.u64 	%rd12, [_Z16multMatrixVectoriPPPdS_S_Pi_param_2];
	ld.param.u64 	%rd10, [_Z16multMatrixVectoriPPPdS_S_Pi_param_3];
	ld.param.u64 	%rd11, [_Z16multMatrixVectoriPPPdS_S_Pi_param_4];
	cvta.to.global.u64 	%rd1, %rd12;
	mov.u32 	%r19, %ctaid.x;
	mov.u32 	%r1, %ntid.x;
	mov.u32 	%r20, %tid.x;
	mad.lo.s32 	%r39, %r19, %r1, %r20;
	setp.ge.s32 	%p1, %r39, %r18;
	@%p1 bra 	$L__BB0_15;
	mov.u32 	%r21, %nctaid.x;
	mul.lo.s32 	%r3, %r1, %r21;
	cvta.to.global.u64 	%rd2, %rd11;
	cvta.to.global.u64 	%rd3, %rd10;
	cvta.to.global.u64 	%rd4, %rd9;
$L__BB0_2:
	mul.wide.s32 	%rd13, %r39, 4;
	add.s64 	%rd14, %rd2, %rd13;
	ld.global.u32 	%r5, [%rd14];
	setp.lt.s32 	%p2, %r5, 1;
	mov.f64 	%fd82, 0d0000000000000000;
	@%p2 bra 	$L__BB0_14;
	mul.wide.s32 	%rd15, %r39, 8;
	add.s64 	%rd16, %rd4, %rd15;
	ld.global.u64 	%rd17, [%rd16];
	cvta.to.global.u64 	%rd5, %rd17;
	and.b32  	%r6, %r5, 7;
	setp.lt.u32 	%p3, %r5, 8;
	mov.f64 	%fd82, 0d0000000000000000;
	mov.b32 	%r42, 0;
	@%p3 bra 	$L__BB0_6;
	and.b32  	%r42, %r5, 2147483640;
	neg.s32 	%r40, %r42;
	add.s64 	%rd86, %rd5, 32;
	mov.f64 	%fd82, 0d0000000000000000;
$L__BB0_5:
	.pragma "nounroll";
	ld.global.u64 	%rd18, [%rd86+-32];
	cvta.to.global.u64 	%rd19, %rd18;
	ld.global.f64 	%fd17, [%rd19];
	cvt.rzi.s32.f64 	%r23, %fd17;
	ld.global.f64 	%fd18, [%rd19+8];
	mul.wide.s32 	%rd20, %r23, 8;
	add.s64 	%rd21, %rd1, %rd20;
	ld.global.f64 	%fd19, [%rd21];
	fma.rn.f64 	%fd20, %fd18, %fd19, %fd82;
	ld.global.u64 	%rd22, [%rd86+-24];
	cvta.to.global.u64 	%rd23, %rd22;
	ld.global.f64 	%fd21, [%rd23];
	cvt.rzi.s32.f64 	%r24, %fd21;
	ld.global.f64 	%fd22, [%rd23+8];
	mul.wide.s32 	%rd24, %r24, 8;
	add.s64 	%rd25, %rd1, %rd24;
	ld.global.f64 	%fd23, [%rd25];
	fma.rn.f64 	%fd24, %fd22, %fd23, %fd20;
	ld.global.u64 	%rd26, [%rd86+-16];
	cvta.to.global.u64 	%rd27, %rd26;
	ld.global.f64 	%fd25, [%rd27];
	cvt.rzi.s32.f64 	%r25, %fd25;
	ld.global.f64 	%fd26, [%rd27+8];
	mul.wide.s32 	%rd28, %r25, 8;
	add.s64 	%rd29, %rd1, %rd28;
	ld.global.f64 	%fd27, [%rd29];
	fma.rn.f64 	%fd28, %fd26, %fd27, %fd24;
	ld.global.u64 	%rd30, [%rd86+-8];
	cvta.to.global.u64 	%rd31, %rd30;
	ld.global.f64 	%fd29, [%rd31];
	cvt.rzi.s32.f64 	%r26, %fd29;
	ld.global.f64 	%fd30, [%rd31+8];
	mul.wide.s32 	%rd32, %r26, 8;
	add.s64 	%rd33, %rd1, %rd32;
	ld.global.f64 	%fd31, [%rd33];
	fma.rn.f64 	%fd32, %fd30, %fd31, %fd28;
	ld.global.u64 	%rd34, [%rd86];
	cvta.to.global.u64 	%rd35, %rd34;
	ld.global.f64 	%fd33, [%rd35];
	cvt.rzi.s32.f64 	%r27, %fd33;
	ld.global.f64 	%fd34, [%rd35+8];
	mul.wide.s32 	%rd36, %r27, 8;
	add.s64 	%rd37, %rd1, %rd36;
	ld.global.f64 	%fd35, [%rd37];
	fma.rn.f64 	%fd36, %fd34, %fd35, %fd32;
	ld.global.u64 	%rd38, [%rd86+8];
	cvta.to.global.u64 	%rd39, %rd38;
	ld.global.f64 	%fd37, [%rd39];
	cvt.rzi.s32.f64 	%r28, %fd37;
	ld.global.f64 	%fd38, [%rd39+8];
	mul.wide.s32 	%rd40, %r28, 8;
	add.s64 	%rd41, %rd1, %rd40;
	ld.global.f64 	%fd39, [%rd41];
	fma.rn.f64 	%fd40, %fd38, %fd39, %fd36;
	ld.global.u64 	%rd42, [%rd86+16];
	cvta.to.global.u64 	%rd43, %rd42;
	ld.global.f64 	%fd41, [%rd43];
	cvt.rzi.s32.f64 	%r29, %fd41;
	ld.global.f64 	%fd42, [%rd43+8];
	mul.wide.s32 	%rd44, %r29, 8;
	add.s64 	%rd45, %rd1, %rd44;
	ld.global.f64 	%fd43, [%rd45];
	fma.rn.f64 	%fd44, %fd42, %fd43, %fd40;
	ld.global.u64 	%rd46, [%rd86+24];
	cvta.to.global.u64 	%rd47, %rd46;
	ld.global.f64 	%fd45, [%rd47];
	cvt.rzi.s32.f64 	%r30, %fd45;
	ld.global.f64 	%fd46, [%rd47+8];
	mul.wide.s32 	%rd48, %r30, 8;
	add.s64 	%rd49, %rd1, %rd48;
	ld.global.f64 	%fd47, [%rd49];
	fma.rn.f64 	%fd82, %fd46, %fd47, %fd44;
	add.s32 	%r40, %r40, 8;
	add.s64 	%rd86, %rd86, 64;
	setp.ne.s32 	%p4, %r40, 0;
	@%p4 bra 	$L__BB0_5;
$L__BB0_6:
	setp.eq.s32 	%p5, %r6, 0;
	@%p5 bra 	$L__BB0_14;
	and.b32  	%r12, %r5, 3;
	setp.lt.u32 	%p6, %r6, 4;
	@%p6 bra 	$L__BB0_9;
	mul.wide.u32 	%rd50, %r42, 8;
	add.s64 	%rd51, %rd5, %rd50;
	ld.global.u64 	%rd52, [%rd51];
	cvta.to.global.u64 	%rd53, %rd52;
	ld.global.f64 	%fd49, [%rd53];
	cvt.rzi.s32.f64 	%r31, %fd49;
	ld.global.f64 	%fd50, [%rd53+8];
	mul.wide.s32 	%rd54, %r31, 8;
	add.s64 	%rd55, %rd1, %rd54;
	ld.global.f64 	%fd51, [%rd55];
	fma.rn.f64 	%fd52, %fd50, %fd51, %fd82;
	ld.global.u64 	%rd56, [%rd51+8];
	cvta.to.global.u64 	%rd57, %rd56;
	ld.global.f64 	%fd53, [%rd57];
	cvt.rzi.s32.f64 	%r32, %fd53;
	ld.global.f64 	%fd54, [%rd57+8];
	mul.wide.s32 	%rd58, %r32, 8;
	add.s64 	%rd59, %rd1, %rd58;
	ld.global.f64 	%fd55, [%rd59];
	fma.rn.f64 	%fd56, %fd54, %fd55, %fd52;
	ld.global.u64 	%rd60, [%rd51+16];
	cvta.to.global.u64 	%rd61, %rd60;
	ld.global.f64 	%fd57, [%rd61];
	cvt.rzi.s32.f64 	%r33, %fd57;
	ld.global.f64 	%fd58, [%rd61+8];
	mul.wide.s32 	%rd62, %r33, 8;
	add.s64 	%rd63, %rd1, %rd62;
	ld.global.f64 	%fd59, [%rd63];
	fma.rn.f64 	%fd60, %fd58, %fd59, %fd56;
	ld.global.u64 	%rd64, [%rd51+24];
	cvta.to.global.u64 	%rd65, %rd64;
	ld.global.f64 	%fd61, [%rd65];
	cvt.rzi.s32.f64 	%r34, %fd61;
	ld.global.f64 	%fd62, [%rd65+8];
	mul.wide.s32 	%rd66, %r34, 8;
	add.s64 	%rd67, %rd1, %rd66;
	ld.global.f64 	%fd63, [%rd67];
	fma.rn.f64 	%fd82, %fd62, %fd63, %fd60;
	add.s32 	%r42, %r42, 4;
$L__BB0_9:
	setp.eq.s32 	%p7, %r12, 0;
	@%p7 bra 	$L__BB0_14;
	setp.eq.s32 	%p8, %r12, 1;
	@%p8 bra 	$L__BB0_12;
	mul.wide.u32 	%rd68, %r42, 8;
	add.s64 	%rd69, %rd5, %rd68;
	ld.global.u64 	%rd70, [%rd69];
	cvta.to.global.u64 	%rd71, %rd70;
	ld.global.f64 	%fd65, [%rd71];
	cvt.rzi.s32.f64 	%r35, %fd65;
	ld.global.f64 	%fd66, [%rd71+8];
	mul.wide.s32 	%rd72, %r35, 8;
	add.s64 	%rd73, %rd1, %rd72;
	ld.global.f64 	%fd67, [%rd73];
	fma.rn.f64 	%fd68, %fd66, %fd67, %fd82;
	ld.global.u64 	%rd74, [%rd69+8];
	cvta.to.global.u64 	%rd75, %rd74;
	ld.global.f64 	%fd69, [%rd75];
	cvt.rzi.s32.f64 	%r36, %fd69;
	ld.global.f64 	%fd70, [%rd75+8];
	mul.wide.s32 	%rd76, %r36, 8;
	add.s64 	%rd77, %rd1, %rd76;
	ld.global.f64 	%fd71, [%rd77];
	fma.rn.f64 	%fd82, %fd70, %fd71, %fd68;
	add.s32 	%r42, %r42, 2;
$L__BB0_12:
	and.b32  	%r37, %r5, 1;
	setp.eq.b32 	%p9, %r37, 1;
	not.pred 	%p10, %p9;
	@%p10 bra 	$L__BB0_14;
	mul.wide.u32 	%rd78, %r42, 8;
	add.s64 	%rd79, %rd5, %rd78;
	ld.global.u64 	%rd80, [%rd79];
	cvta.to.global.u64 	%rd81, %rd80;
	ld.global.f64 	%fd72, [%rd81];
	cvt.rzi.s32.f64 	%r38, %fd72;
	ld.global.f64 	%fd73, [%rd81+8];
	mul.wide.s32 	%rd82, %r38, 8;
	add.s64 	%rd83, %rd1, %rd82;
	ld.global.f64 	%fd74, [%rd83];
	fma.rn.f64 	%fd82, %fd73, %fd74, %fd82;
$L__BB0_14:
	mul.wide.s32 	%rd84, %r39, 8;
	add.s64 	%rd85, %rd3, %rd84;
	st.global.f64 	[%rd85], %fd82;
	add.s32 	%r39, %r39, %r3;
	setp.lt.s32 	%p11, %r39, %r18;
	@%p11 bra 	$L__BB0_2;
$L__BB0_15:
	ret;

}


// ===== COMPILED SASS (sm_100) =====

	.target	sm_100

	.elftype	@"ET_EXEC"


//--------------------- .note.nv.tkinfo           --------------------------
	.section	.note.nv.tkinfo,"",@"SHT_NOTE"
	.sectionflags	@"SHF_NOTE_NV_TKINFO"
	.tkinfo
        /*0018*/ 	.word	0x00000002
        /*0030*/ 	.string	""
        /*0030*/ 	.string	"ptxas"
        /*0030*/ 	.string	"Cuda compilation tools, release 13.0, V13.0.88"
        /*0030*/ 	.string	"Build cuda_13.0.r13.0/compiler.36424714_0"
        /*0030*/ 	.string	"-arch sm_100 -m 64 "



//--------------------- .note.nv.cuinfo           --------------------------
	.section	.note.nv.cuinfo,"",@"SHT_NOTE"
	.sectionflags	@"SHF_NOTE_NV_CUINFO"
        /*0018*/ 	.short	0x0002
        /*001a*/ 	.short	0x0064
        /*001c*/ 	.short	0x0082
	.zero		2


//--------------------- .nv.info                  --------------------------
	.section	.nv.info,"",@"SHT_CUDA_INFO"
	.align	4


	//----- nvinfo : EIATTR_REGCOUNT
	.align		4
        /*0000*/ 	.byte	0x04, 0x2f
        /*0002*/ 	.short	(.L_1 - .L_0)
	.align		4
.L_0:
        /*0004*/ 	.word	index@(_Z16multMatrixVectoriPPPdS_S_Pi)
        /*0008*/ 	.word	0x00000020


	//----- nvinfo : EIATTR_FRAME_SIZE
	.align		4
.L_1:
        /*000c*/ 	.byte	0x04, 0x11
        /*000e*/ 	.short	(.L_3 - .L_2)
	.align		4
.L_2:
        /*0010*/ 	.word	index@(_Z16multMatrixVectoriPPPdS_S_Pi)
        /*0014*/ 	.word	0x00000000


	//----- nvinfo : EIATTR_MIN_STACK_SIZE
	.align		4
.L_3:
        /*0018*/ 	.byte	0x04, 0x12
        /*001a*/ 	.short	(.L_5 - .L_4)
	.align		4
.L_4:
        /*001c*/ 	.word	index@(_Z16multMatrixVectoriPPPdS_S_Pi)
        /*0020*/ 	.word	0x00000000
.L_5:


//--------------------- .nv.compat                --------------------------
	.section	.nv.compat,"",@"SHT_CUDA_COMPAT_INFO"
	.align	4
        /*0000*/ 	.byte	0x02, 0x09, 0x00, 0x00, 0x02, 0x02, 0x01, 0x00, 0x02, 0x05, 0x05, 0x00, 0x03, 0x07, 0x01, 0x01
        /*0010*/ 	.byte	0x02, 0x03, 0x00, 0x00, 0x02, 0x06, 0x01, 0x00, 0x04, 0x0b, 0x08, 0x00, 0x01, 0x00, 0x00, 0x00
        /*0020*/ 	.byte	0x00, 0x00, 0x00, 0x00


//--------------------- .nv.info._Z16multMatrixVectoriPPPdS_S_Pi --------------------------
	.section	.nv.info._Z16multMatrixVectoriPPPdS_S_Pi,"",@"SHT_CUDA_INFO"
	.sectionflags	@""
	.align	4


	//----- nvinfo : EIATTR_CUDA_API_VERSION
	.align		4
        /*0000*/ 	.byte	0x04, 0x37
        /*0002*/ 	.short	(.L_7 - .L_6)
.L_6:
        /*0004*/ 	.word	0x00000082


	//----- nvinfo : EIATTR_KPARAM_INFO
	.align		4
.L_7:
        /*0008*/ 	.byte	0x04, 0x17
        /*000a*/ 	.short	(.L_9 - .L_8)
.L_8:
        /*000c*/ 	.word	0x00000000
        /*0010*/ 	.short	0x0004
        /*0012*/ 	.short	0x0020
        /*0014*/ 	.byte	0x00, 0xf5, 0x21, 0x00


	//----- nvinfo : EIATTR_KPARAM_INFO
	.align		4
.L_9:
        /*0018*/ 	.byte	0x04, 0x17
        /*001a*/ 	.short	(.L_11 - .L_10)
.L_10:
        /*001c*/ 	.word	0x00000000
        /*0020*/ 	.short	0x0003
        /*0022*/ 	.short	0x0018
        /*0024*/ 	.byte	0x00, 0xf5, 0x21, 0x00


	//----- nvinfo : EIATTR_KPARAM_INFO
	.align		4
.L_11:
        /*0028*/ 	.byte	0x04, 0x17
        /*002a*/ 	.short	(.L_13 - .L_12)
.L_12:
        /*002c*/ 	.word	0x00000000
        /*0030*/ 	.short	0x0002
        /*0032*/ 	.short	0x0010
        /*0034*/ 	.byte	0x00, 0xf5, 0x21, 0x00


	//----- nvinfo : EIATTR_KPARAM_INFO
	.align		4
.L_13:
        /*0038*/ 	.byte	0x04, 0x17
        /*003a*/ 	.short	(.L_15 - .L_14)
.L_14:
        /*003c*/ 	.word	0x00000000
        /*0040*/ 	.short	0x0001
        /*0042*/ 	.short	0x0008
        /*0044*/ 	.byte	0x00, 0xf5, 0x21, 0x00


	//----- nvinfo : EIATTR_KPARAM_INFO
	.align		4
.L_15:
        /*0048*/ 	.byte	0x04, 0x17
        /*004a*/ 	.short	(.L_17 - .L_16)
.L_16:
        /*004c*/ 	.word	0x00000000
        /*0050*/ 	.short	0x0000
        /*0052*/ 	.short	0x0000
        /*0054*/ 	.byte	0x00, 0xf0, 0x11, 0x00


	//----- nvinfo : EIATTR_SPARSE_MMA_MASK
	.align		4
.L_17:
        /*0058*/ 	.byte	0x03, 0x50
        /*005a*/ 	.short	0x0000


	//----- nvinfo : EIATTR_MAXREG_COUNT
	.align		4
        /*005c*/ 	.byte	0x03, 0x1b
        /*005e*/ 	.short	0x00ff


	//----- nvinfo : EIATTR_MERCURY_ISA_VERSION
	.align		4
        /*0060*/ 	.byte	0x03, 0x5f
        /*0062*/ 	.short	0x0101


	//----- nvinfo : EIATTR_VRC_CTA_INIT_COUNT
	.align		4
        /*0064*/ 	.byte	0x02, 0x4a
	.zero		1
	.zero		1


	//----- nvinfo : EIATTR_EXIT_INSTR_OFFSETS
	.align		4
        /*0068*/ 	.byte	0x04, 0x1c
        /*006a*/ 	.short	(.L_19 - .L_18)


	//   ....[0]....
.L_18:
        /*006c*/ 	.word	0x00000070


	//   ....[1]....
        /*0070*/ 	.word	0x00000ac0


	//----- nvinfo : EIATTR_CRS_STACK_SIZE
	.align		4
.L_19:
        /*0074*/ 	.byte	0x04, 0x1e
        /*0076*/ 	.short	(.L_21 - .L_20)
.L_20:
        /*0078*/ 	.word	0x00000000


	//----- nvinfo : EIATTR_CBANK_PARAM_SIZE
	.align		4
.L_21:
        /*007c*/ 	.byte	0x03, 0x19
        /*007e*/ 	.short	0x0028


	//----- nvinfo : EIATTR_PARAM_CBANK
	.align		4
        /*0080*/ 	.byte	0x04, 0x0a
        /*0082*/ 	.short	(.L_23 - .L_22)
	.align		4
.L_22:
        /*0084*/ 	.word	index@(.nv.constant0._Z16multMatrixVectoriPPPdS_S_Pi)
        /*0088*/ 	.short	0x0380
        /*008a*/ 	.short	0x0028


	//----- nvinfo : EIATTR_SW_WAR
	.align		4
.L_23:
        /*008c*/ 	.byte	0x04, 0x36
        /*008e*/ 	.short	(.L_25 - .L_24)
.L_24:
        /*0090*/ 	.word	0x00000008
.L_25:


//--------------------- .nv.callgraph             --------------------------
	.section	.nv.callgraph,"",@"SHT_CUDA_CALLGRAPH"
	.align	4
	.sectionentsize	8
	.align		4
        /*0000*/ 	.word	0x00000000
	.align		4
        /*0004*/ 	.word	0xffffffff
	.align		4
        /*0008*/ 	.word	0x00000000
	.align		4
        /*000c*/ 	.word	0xfffffffe
	.align		4
        /*0010*/ 	.word	0x00000000
	.align		4
        /*0014*/ 	.word	0xfffffffd
	.align		4
        /*0018*/ 	.word	0x00000000
	.align		4
        /*001c*/ 	.word	0xfffffffc


//--------------------- .text._Z16multMatrixVectoriPPPdS_S_Pi --------------------------
	.section	.text._Z16multMatrixVectoriPPPdS_S_Pi,"ax",@progbits
	.align	128
        .global         _Z16multMatrixVectoriPPPdS_S_Pi
        .type           _Z16multMatrixVectoriPPPdS_S_Pi,@function
        .size           _Z16multMatrixVectoriPPPdS_S_Pi,(.L_x_9 - _Z16multMatrixVectoriPPPdS_S_Pi)
        .other          _Z16multMatrixVectoriPPPdS_S_Pi,@"STO_CUDA_ENTRY STV_DEFAULT"
_Z16multMatrixVectoriPPPdS_S_Pi:
.text._Z16multMatrixVectoriPPPdS_S_Pi:
[----:B------:R-:W-:Y:S01]  /*0000*/  LDC R1, c[0x0][0x37c] ;  /* 0x0000df00ff017b82 */ /* 0x000fe20000000800 */
[----:B------:R-:W0:Y:S07]  /*0010*/  S2R R0, SR_TID.X ;  /* 0x0000000000007919 */ /* 0x000e2e0000002100 */
[----:B------:R-:W0:Y:S01]  /*0020*/  S2UR UR4, SR_CTAID.X ;  /* 0x00000000000479c3 */ /* 0x000e220000002500 */
[----:B------:R-:W1:Y:S07]  /*0030*/  LDCU UR5, c[0x0][0x380] ;  /* 0x00007000ff0577ac */ /* 0x000e6e0008000800 */
[----:B------:R-:W0:Y:S02]  /*0040*/  LDC R3, c[0x0][0x360] ;  /* 0x0000d800ff037b82 */ /* 0x000e240000000800 */
[----:B0-----:R-:W-:-:S05]  /*0050*/  IMAD R0, R3, UR4, R0 ;  /* 0x0000000403007c24 */ /* 0x001fca000f8e0200 */
[----:B-1----:R-:W-:-:S13]  /*0060*/  ISETP.GE.AND P0, PT, R0, UR5, PT ;  /* 0x0000000500007c0c */ /* 0x002fda000bf06270 */
[----:B------:R-:W-:Y:S05]  /*0070*/  @P0 EXIT ;  /* 0x000000000000094d */ /* 0x000fea0003800000 */
[----:B------:R-:W0:Y:S01]  /*0080*/  LDCU UR4, c[0x0][0x370] ;  /* 0x00006e00ff0477ac */ /* 0x000e220008000800 */
[----:B------:R-:W1:Y:S01]  /*0090*/  LDCU.64 UR6, c[0x0][0x358] ;  /* 0x00006b00ff0677ac */ /* 0x000e620008000a00 */
[----:B0-----:R-:W-:-:S07]  /*00a0*/  IMAD R3, R3, UR4, RZ ;  /* 0x0000000403037c24 */ /* 0x001fce000f8e02ff */
.L_x_7:
[----:B------:R-:W0:Y:S02]  /*00b0*/  LDC.64 R4, c[0x0][0x3a0] ;  /* 0x0000e800ff047b82 */ /* 0x000e240000000a00 */
[----:B0-----:R-:W-:-:S05]  /*00c0*/  IMAD.WIDE R4, R0, 0x4, R4 ;  /* 0x0000000400047825 */ /* 0x001fca00078e0204 */
[----:B-1----:R-:W2:Y:S01]  /*00d0*/  LDG.E R2, desc[UR6][R4.64] ;  /* 0x0000000604027981 */ /* 0x002ea2000c1e1900 */
[----:B------:R-:W-:Y:S01]  /*00e0*/  BSSY.RECONVERGENT B0, `(.L_x_0) ;  /* 0x0000096000007945 */ /* 0x000fe20003800200 */
[----:B------:R-:W-:Y:S02]  /*00f0*/  CS2R R8, SRZ ;  /* 0x0000000000087805 */ /* 0x000fe4000001ff00 */
[----:B--2---:R-:W-:-:S13]  /*0100*/  ISETP.GE.AND P0, PT, R2, 0x1, PT ;  /* 0x000000010200780c */ /* 0x004fda0003f06270 */
[----:B-----5:R-:W-:Y:S05]  /*0110*/  @!P0 BRA `(.L_x_1) ;  /* 0x0000000800488947 */ /* 0x020fea0003800000 */
[----:B------:R-:W0:Y:S02]  /*0120*/  LDC.64 R6, c[0x0][0x388] ;  /* 0x0000e200ff067b82 */ /* 0x000e240000000a00 */
[----:B0-----:R-:W-:-:S06]  /*0130*/  IMAD.WIDE R6, R0, 0x8, R6 ;  /* 0x0000000800067825 */ /* 0x001fcc00078e0206 */
[----:B------:R-:W5:Y:S01]  /*0140*/  LDG.E.64 R6, desc[UR6][R6.64] ;  /* 0x0000000606067981 */ /* 0x000f62000c1e1b00 */
[C---:B------:R-:W-:Y:S01]  /*0150*/  ISETP.GE.U32.AND P1, PT, R2.reuse, 0x8, PT ;  /* 0x000000080200780c */ /* 0x040fe20003f26070 */
[----:B------:R-:W-:Y:S01]  /*0160*/  BSSY.RECONVERGENT B1, `(.L_x_2) ;  /* 0x0000049000017945 */ /* 0x000fe20003800200 */
[----:B------:R-:W-:Y:S01]  /*0170*/  LOP3.LUT R26, R2, 0x7, RZ, 0xc0, !PT ;  /* 0x00000007021a7812 */ /* 0x000fe200078ec0ff */
[----:B------:R-:W-:Y:S01]  /*0180*/  HFMA2 R4, -RZ, RZ, 0, 0 ;  /* 0x00000000ff047431 */ /* 0x000fe200000001ff */
[----:B------:R-:W-:Y:S02]  /*0190*/  CS2R R8, SRZ ;  /* 0x0000000000087805 */ /* 0x000fe4000001ff00 */
[----:B------:R-:W-:-:S07]  /*01a0*/  ISETP.NE.AND P0, PT, R26, RZ, PT ;  /* 0x000000ff1a00720c */ /* 0x000fce0003f05270 */
[----:B------:R-:W-:Y:S06]  /*01b0*/  @!P1 BRA `(.L_x_3) ;  /* 0x00000004000c9947 */ /* 0x000fec0003800000 */
[----:B-----5:R-:W-:Y:S02]  /*01c0*/  IADD3 R10, P1, PT, R6, 0x20, RZ ;  /* 0x00000020060a7810 */ /* 0x020fe40007f3e0ff */
[----:B------:R-:W-:Y:S02]  /*01d0*/  CS2R R8, SRZ ;  /* 0x0000000000087805 */ /* 0x000fe4000001ff00 */
[----:B------:R-:W-:Y:S02]  /*01e0*/  LOP3.LUT R4, R2, 0x7ffffff8, RZ, 0xc0, !PT ;  /* 0x7ffffff802047812 */ /* 0x000fe400078ec0ff */
[----:B------:R-:W-:Y:S02]  /*01f0*/  IADD3.X R11, PT, PT, RZ, R7, RZ, P1, !PT ;  /* 0x00000007ff0b7210 */ /* 0x000fe40000ffe4ff */
[----:B------:R-:W-:-:S07]  /*0200*/  IADD3 R5, PT, PT, -R4, RZ, RZ ;  /* 0x000000ff04057210 */ /* 0x000fce0007ffe1ff */
.L_x_4:
[----:B------:R-:W2:Y:S01]  /*0210*/  LDG.E.64 R14, desc[UR6][R10.64+-0x20] ;  /* 0xffffe0060a0e7981 */ /* 0x000ea2000c1e1b00 */
[----:B------:R-:W0:Y:S03]  /*0220*/  LDC.64 R12, c[0x0][0x390] ;  /* 0x0000e400ff0c7b82 */ /* 0x000e260000000a00 */
[----:B------:R-:W3:Y:S04]  /*0230*/  LDG.E.64 R28, desc[UR6][R10.64+-0x18] ;  /* 0xffffe8060a1c7981 */ /* 0x000ee8000c1e1b00 */
[----:B--2---:R-:W2:Y:S04]  /*0240*/  LDG.E.64 R18, desc[UR6][R14.64] ;  /* 0x000000060e127981 */ /* 0x004ea8000c1e1b00 */
[----:B---3--:R-:W3:Y:S04]  /*0250*/  LDG.E.64 R20, desc[UR6][R28.64] ;  /* 0x000000061c147981 */ /* 0x008ee8000c1e1b00 */
[----:B------:R-:W4:Y:S01]  /*0260*/  LDG.E.64 R22, desc[UR6][R28.64+0x8] ;  /* 0x000008061c167981 */ /* 0x000f22000c1e1b00 */
[----:B--2---:R-:W0:Y:S08]  /*0270*/  F2I.F64.TRUNC R19, R18 ;  /* 0x0000001200137311 */ /* 0x004e30000030d100 */
[----:B---3--:R1:W2:Y:S01]  /*0280*/  F2I.F64.TRUNC R17, R20 ;  /* 0x0000001400117311 */ /* 0x0082a2000030d100 */
[----:B0-----:R-:W-:-:S02]  /*0290*/  IMAD.WIDE R24, R19, 0x8, R12 ;  /* 0x0000000813187825 */ /* 0x001fc400078e020c */
[----:B------:R-:W3:Y:S04]  /*02a0*/  LDG.E.64 R18, desc[UR6][R14.64+0x8] ;  /* 0x000008060e127981 */ /* 0x000ee8000c1e1b00 */
[----:B------:R-:W3:Y:S04]  /*02b0*/  LDG.E.64 R24, desc[UR6][R24.64] ;  /* 0x0000000618187981 */ /* 0x000ee8000c1e1b00 */
[----:B-1----:R-:W5:Y:S01]  /*02c0*/  LDG.E.64 R20, desc[UR6][R10.64+-0x10] ;  /* 0xfffff0060a147981 */ /* 0x002f62000c1e1b00 */
[----:B--2---:R-:W-:-:S03]  /*02d0*/  IMAD.WIDE R16, R17, 0x8, R12 ;  /* 0x0000000811107825 */ /* 0x004fc600078e020c */
[----:B------:R-:W2:Y:S04]  /*02e0*/  LDG.E.64 R14, desc[UR6][R10.64+-0x8] ;  /* 0xfffff8060a0e7981 */ /* 0x000ea8000c1e1b00 */
[----:B------:R-:W4:Y:S01]  /*02f0*/  LDG.E.64 R16, desc[UR6][R16.64] ;  /* 0x0000000610107981 */ /* 0x000f22000c1e1b00 */
[----:B---3--:R-:W-:-:S03]  /*0300*/  DFMA R24, R18, R24, R8 ;  /* 0x000000181218722b */ /* 0x008fc60000000008 */
[----:B------:R-:W3:Y:S04]  /*0310*/  LDG.E.64 R8, desc[UR6][R10.64] ;  /* 0x000000060a087981 */ /* 0x000ee8000c1e1b00 */
[----:B-----5:R-:W5:Y:S01]  /*0320*/  LDG.E.64 R18, desc[UR6][R20.64] ;  /* 0x0000000614127981 */ /* 0x020f62000c1e1b00 */
[----:B----4-:R-:W-:-:S03]  /*0330*/  DFMA R16, R22, R16, R24 ;  /* 0x000000101610722b */ /* 0x010fc60000000018 */
[----:B--2---:R-:W2:Y:S04]  /*0340*/  LDG.E.64 R22, desc[UR6][R14.64] ;  /* 0x000000060e167981 */ /* 0x004ea8000c1e1b00 */
[----:B------:R-:W4:Y:S01]  /*0350*/  LDG.E.64 R20, desc[UR6][R20.64+0x8] ;  /* 0x0000080614147981 */ /* 0x000f22000c1e1b00 */
[----:B-----5:R3:W0:Y:S03]  /*0360*/  F2I.F64.TRUNC R27, R18 ;  /* 0x00000012001b7311 */ /* 0x020626000030d100 */
[----:B---3--:R-:W3:Y:S05]  /*0370*/  LDG.E.64 R18, desc[UR6][R8.64] ;  /* 0x0000000608127981 */ /* 0x008eea000c1e1b00 */
[----:B--2---:R1:W2:Y:S01]  /*0380*/  F2I.F64.TRUNC R25, R22 ;  /* 0x0000001600197311 */ /* 0x0042a2000030d100 */
[----:B0-----:R-:W-:-:S05]  /*0390*/  IMAD.WIDE R28, R27, 0x8, R12 ;  /* 0x000000081b1c7825 */ /* 0x001fca00078e020c */
[----:B-1----:R-:W4:Y:S01]  /*03a0*/  LDG.E.64 R22, desc[UR6][R28.64] ;  /* 0x000000061c167981 */ /* 0x002f22000c1e1b00 */
[----:B--2---:R-:W-:-:S03]  /*03b0*/  IMAD.WIDE R24, R25, 0x8, R12 ;  /* 0x0000000819187825 */ /* 0x004fc600078e020c */
[----:B------:R-:W2:Y:S04]  /*03c0*/  LDG.E.64 R28, desc[UR6][R14.64+0x8] ;  /* 0x000008060e1c7981 */ /* 0x000ea8000c1e1b00 */
[----:B------:R-:W2:Y:S04]  /*03d0*/  LDG.E.64 R24, desc[UR6][R24.64] ;  /* 0x0000000618187981 */ /* 0x000ea8000c1e1b00 */
[----:B------:R-:W5:Y:S01]  /*03e0*/  LDG.E.64 R14, desc[UR6][R8.64+0x8] ;  /* 0x00000806080e7981 */ /* 0x000f62000c1e1b00 */
[----:B---3--:R-:W0:Y:S01]  /*03f0*/  F2I.F64.TRUNC R27, R18 ;  /* 0x00000012001b7311 */ /* 0x008e22000030d100 */
[----:B----4-:R-:W-:-:S02]  /*0400*/  DFMA R20, R20, R22, R16 ;  /* 0x000000161414722b */ /* 0x010fc40000000010 */
[----:B------:R-:W3:Y:S01]  /*0410*/  LDG.E.64 R16, desc[UR6][R10.64+0x8] ;  /* 0x000008060a107981 */ /* 0x000ee2000c1e1b00 */
[----:B0-----:R-:W-:-:S05]  /*0420*/  IMAD.WIDE R22, R27, 0x8, R12 ;  /* 0x000000081b167825 */ /* 0x001fca00078e020c */
[----:B------:R-:W5:Y:S04]  /*0430*/  LDG.E.64 R8, desc[UR6][R22.64] ;  /* 0x0000000616087981 */ /* 0x000f68000c1e1b00 */
[----:B------:R-:W4:Y:S01]  /*0440*/  LDG.E.64 R22, desc[UR6][R10.64+0x10] ;  /* 0x000010060a167981 */ /* 0x000f22000c1e1b00 */
[----:B--2---:R-:W-:-:S03]  /*0450*/  DFMA R24, R28, R24, R20 ;  /* 0x000000181c18722b */ /* 0x004fc60000000014 */
[----:B------:R-:W2:Y:S04]  /*0460*/  LDG.E.64 R20, desc[UR6][R10.64+0x18] ;  /* 0x000018060a147981 */ /* 0x000ea8000c1e1b00 */
[----:B---3--:R-:W3:Y:S01]  /*0470*/  LDG.E.64 R28, desc[UR6][R16.64] ;  /* 0x00000006101c7981 */ /* 0x008ee2000c1e1b00 */
[----:B-----5:R-:W-:-:S03]  /*0480*/  DFMA R24, R14, R8, R24 ;  /* 0x000000080e18722b */ /* 0x020fc60000000018 */
[----:B----4-:R-:W4:Y:S04]  /*0490*/  LDG.E.64 R18, desc[UR6][R22.64] ;  /* 0x0000000616127981 */ /* 0x010f28000c1e1b00 */
[----:B--2---:R-:W2:Y:S04]  /*04a0*/  LDG.E.64 R14, desc[UR6][R20.64] ;  /* 0x00000006140e7981 */ /* 0x004ea8000c1e1b00 */
[----:B------:R-:W5:Y:S04]  /*04b0*/  LDG.E.64 R22, desc[UR6][R22.64+0x8] ;  /* 0x0000080616167981 */ /* 0x000f68000c1e1b00 */
[----:B------:R-:W5:Y:S01]  /*04c0*/  LDG.E.64 R20, desc[UR6][R20.64+0x8] ;  /* 0x0000080614147981 */ /* 0x000f62000c1e1b00 */
[----:B---3--:R-:W0:Y:S08]  /*04d0*/  F2I.F64.TRUNC R29, R28 ;  /* 0x0000001c001d7311 */ /* 0x008e30000030d100 */
[----:B----4-:R1:W3:Y:S01]  /*04e0*/  F2I.F64.TRUNC R27, R18 ;  /* 0x00000012001b7311 */ /* 0x0102e2000030d100 */
[----:B0-----:R-:W-:-:S06]  /*04f0*/  IMAD.WIDE R8, R29, 0x8, R12 ;  /* 0x000000081d087825 */ /* 0x001fcc00078e020c */
[----:B------:R-:W4:Y:S01]  /*0500*/  LDG.E.64 R8, desc[UR6][R8.64] ;  /* 0x0000000608087981 */ /* 0x000f22000c1e1b00 */
[----:B--2---:R-:W0:Y:S03]  /*0510*/  F2I.F64.TRUNC R15, R14 ;  /* 0x0000000e000f7311 */ /* 0x004e26000030d100 */
[----:B-1----:R-:W4:Y:S01]  /*0520*/  LDG.E.64 R18, desc[UR6][R16.64+0x8] ;  /* 0x0000080610127981 */ /* 0x002f22000c1e1b00 */
[----:B---3--:R-:W-:-:S06]  /*0530*/  IMAD.WIDE R28, R27, 0x8, R12 ;  /* 0x000000081b1c7825 */ /* 0x008fcc00078e020c */
[----:B------:R-:W5:Y:S01]  /*0540*/  LDG.E.64 R28, desc[UR6][R28.64] ;  /* 0x000000061c1c7981 */ /* 0x000f62000c1e1b00 */
[----:B0-----:R-:W-:-:S06]  /*0550*/  IMAD.WIDE R12, R15, 0x8, R12 ;  /* 0x000000080f0c7825 */ /* 0x001fcc00078e020c */
[----:B------:R-:W2:Y:S01]  /*0560*/  LDG.E.64 R12, desc[UR6][R12.64] ;  /* 0x000000060c0c7981 */ /* 0x000ea2000c1e1b00 */
[----:B------:R-:W-:-:S05]  /*0570*/  VIADD R5, R5, 0x8 ;  /* 0x0000000805057836 */ /* 0x000fca0000000000 */
[----:B------:R-:W-:Y:S02]  /*0580*/  ISETP.NE.AND P1, PT, R5, RZ, PT ;  /* 0x000000ff0500720c */ /* 0x000fe40003f25270 */
[----:B------:R-:W-:-:S04]  /*0590*/  IADD3 R10, P2, PT, R10, 0x40, RZ ;  /* 0x000000400a0a7810 */ /* 0x000fc80007f5e0ff */
[----:B------:R-:W-:Y:S01]  /*05a0*/  IADD3.X R11, PT, PT, RZ, R11, RZ, P2, !PT ;  /* 0x0000000bff0b7210 */ /* 0x000fe200017fe4ff */
[----:B----4-:R-:W-:-:S08]  /*05b0*/  DFMA R18, R18, R8, R24 ;  /* 0x000000081212722b */ /* 0x010fd00000000018 */
[----:B-----5:R-:W-:-:S08]  /*05c0*/  DFMA R18, R22, R28, R18 ;  /* 0x0000001c1612722b */ /* 0x020fd00000000012 */
[----:B--2---:R-:W-:Y:S01]  /*05d0*/  DFMA R8, R20, R12, R18 ;  /* 0x0000000c1408722b */ /* 0x004fe20000000012 */
[----:B------:R-:W-:Y:S10]  /*05e0*/  @P1 BRA `(.L_x_4) ;  /* 0xfffffffc00081947 */ /* 0x000ff4000383ffff */
.L_x_3:
[----:B------:R-:W-:Y:S05]  /*05f0*/  BSYNC.RECONVERGENT B1 ;  /* 0x0000000000017941 */ /* 0x000fea0003800200 */
.L_x_2:
[----:B------:R-:W-:Y:S05]  /*0600*/  @!P0 BRA `(.L_x_1) ;  /* 0x00000004000c8947 */ /* 0x000fea0003800000 */
[----:B------:R-:W-:Y:S01]  /*0610*/  ISETP.GE.U32.AND P0, PT, R26, 0x4, PT ;  /* 0x000000041a00780c */ /* 0x000fe20003f06070 */
[----:B------:R-:W-:Y:S01]  /*0620*/  BSSY.RECONVERGENT B1, `(.L_x_5) ;  /* 0x0000023000017945 */ /* 0x000fe20003800200 */
[----:B------:R-:W-:-:S04]  /*0630*/  LOP3.LUT R5, R2, 0x3, RZ, 0xc0, !PT ;  /* 0x0000000302057812 */ /* 0x000fc800078ec0ff */
[----:B------:R-:W-:-:S07]  /*0640*/  ISETP.NE.AND P1, PT, R5, RZ, PT ;  /* 0x000000ff0500720c */ /* 0x000fce0003f25270 */
[----:B------:R-:W-:Y:S06]  /*0650*/  @!P0 BRA `(.L_x_6) ;  /* 0x00000000007c8947 */ /* 0x000fec0003800000 */
[----:B-----5:R-:W-:Y:S01]  /*0660*/  IMAD.WIDE.U32 R14, R4, 0x8, R6 ;  /* 0x00000008040e7825 */ /* 0x020fe200078e0006 */
[----:B------:R-:W0:Y:S04]  /*0670*/  LDC.64 R16, c[0x0][0x390] ;  /* 0x0000e400ff107b82 */ /* 0x000e280000000a00 */
[----:B------:R-:W2:Y:S04]  /*0680*/  LDG.E.64 R28, desc[UR6][R14.64] ;  /* 0x000000060e1c7981 */ /* 0x000ea8000c1e1b00 */
[----:B------:R-:W3:Y:S04]  /*0690*/  LDG.E.64 R10, desc[UR6][R14.64+0x8] ;  /* 0x000008060e0a7981 */ /* 0x000ee8000c1e1b00 */
[----:B------:R-:W4:Y:S04]  /*06a0*/  LDG.E.64 R12, desc[UR6][R14.64+0x10] ;  /* 0x000010060e0c7981 */ /* 0x000f28000c1e1b00 */
[----:B------:R-:W4:Y:S04]  /*06b0*/  LDG.E.64 R14, desc[UR6][R14.64+0x18] ;  /* 0x000018060e0e7981 */ /* 0x000f28000c1e1b00 */
[----:B--2---:R-:W2:Y:S04]  /*06c0*/  LDG.E.64 R22, desc[UR6][R28.64] ;  /* 0x000000061c167981 */ /* 0x004ea8000c1e1b00 */
[----:B---3--:R-:W3:Y:S04]  /*06d0*/  LDG.E.64 R20, desc[UR6][R10.64] ;  /* 0x000000060a147981 */ /* 0x008ee8000c1e1b00 */
[----:B----4-:R-:W4:Y:S04]  /*06e0*/  LDG.E.64 R18, desc[UR6][R12.64] ;  /* 0x000000060c127981 */ /* 0x010f28000c1e1b00 */
[----:B------:R-:W4:Y:S04]  /*06f0*/  LDG.E.64 R10, desc[UR6][R10.64+0x8] ;  /* 0x000008060a0a7981 */ /* 0x000f28000c1e1b00 */
[----:B------:R-:W4:Y:S01]  /*0700*/  LDG.E.64 R12, desc[UR6][R12.64+0x8] ;  /* 0x000008060c0c7981 */ /* 0x000f22000c1e1b00 */
[----:B--2---:R-:W0:Y:S08]  /*0710*/  F2I.F64.TRUNC R23, R22 ;  /* 0x0000001600177311 */ /* 0x004e30000030d100 */
[----:B---3--:R1:W2:Y:S01]  /*0720*/  F2I.F64.TRUNC R27, R20 ;  /* 0x00000014001b7311 */ /* 0x0082a2000030d100 */
[----:B0-----:R-:W-:-:S02]  /*0730*/  IMAD.WIDE R24, R23, 0x8, R16 ;  /* 0x0000000817187825 */ /* 0x001fc400078e0210 */
[----:B------:R-:W3:Y:S04]  /*0740*/  LDG.E.64 R22, desc[UR6][R28.64+0x8] ;  /* 0x000008061c167981 */ /* 0x000ee8000c1e1b00 */
[----:B-1----:R-:W3:Y:S04]  /*0750*/  LDG.E.64 R20, desc[UR6][R14.64] ;  /* 0x000000060e147981 */ /* 0x002ee8000c1e1b00 */
[----:B------:R-:W3:Y:S01]  /*0760*/  LDG.E.64 R24, desc[UR6][R24.64] ;  /* 0x0000000618187981 */ /* 0x000ee2000c1e1b00 */
[----:B----4-:R-:W0:Y:S01]  /*0770*/  F2I.F64.TRUNC R19, R18 ;  /* 0x0000001200137311 */ /* 0x010e22000030d100 */
[----:B--2---:R-:W-:-:S02]  /*0780*/  IMAD.WIDE R26, R27, 0x8, R16 ;  /* 0x000000081b1a7825 */ /* 0x004fc400078e0210 */
[----:B------:R-:W2:Y:S04]  /*0790*/  LDG.E.64 R14, desc[UR6][R14.64+0x8] ;  /* 0x000008060e0e7981 */ /* 0x000ea8000c1e1b00 */
[----:B------:R-:W4:Y:S01]  /*07a0*/  LDG.E.64 R26, desc[UR6][R26.64] ;  /* 0x000000061a1a7981 */ /* 0x000f22000c1e1b00 */
[----:B---3--:R-:W1:Y:S01]  /*07b0*/  F2I.F64.TRUNC R21, R20 ;  /* 0x0000001400157311 */ /* 0x008e62000030d100 */
[----:B------:R-:W-:Y:S01]  /*07c0*/  DFMA R22, R22, R24, R8 ;  /* 0x000000181616722b */ /* 0x000fe20000000008 */
[----:B0-----:R-:W-:-:S06]  /*07d0*/  IMAD.WIDE R8, R19, 0x8, R16 ;  /* 0x0000000813087825 */ /* 0x001fcc00078e0210 */
[----:B------:R-:W3:Y:S01]  /*07e0*/  LDG.E.64 R8, desc[UR6][R8.64] ;  /* 0x0000000608087981 */ /* 0x000ee2000c1e1b00 */
[----:B-1----:R-:W-:-:S06]  /*07f0*/  IMAD.WIDE R16, R21, 0x8, R16 ;  /* 0x0000000815107825 */ /* 0x002fcc00078e0210 */
[----:B------:R-:W2:Y:S01]  /*0800*/  LDG.E.64 R16, desc[UR6][R16.64] ;  /* 0x0000000610107981 */ /* 0x000ea2000c1e1b00 */
[----:B----4-:R-:W-:Y:S01]  /*0810*/  DFMA R22, R10, R26, R22 ;  /* 0x0000001a0a16722b */ /* 0x010fe20000000016 */
[----:B------:R-:W-:-:S07]  /*0820*/  VIADD R4, R4, 0x4 ;  /* 0x0000000404047836 */ /* 0x000fce0000000000 */
[----:B---3--:R-:W-:-:S08]  /*0830*/  DFMA R22, R12, R8, R22 ;  /* 0x000000080c16722b */ /* 0x008fd00000000016 */
[----:B--2---:R-:W-:-:S11]  /*0840*/  DFMA R8, R14, R16, R22 ;  /* 0x000000100e08722b */ /* 0x004fd60000000016 */
.L_x_6:
[----:B------:R-:W-:Y:S05]  /*0850*/  BSYNC.RECONVERGENT B1 ;  /* 0x0000000000017941 */ /* 0x000fea0003800200 */
.L_x_5:
[----:B------:R-:W-:Y:S05]  /*0860*/  @!P1 BRA `(.L_x_1) ;  /* 0x0000000000749947 */ /* 0x000fea0003800000 */
[----:B------:R-:W-:Y:S02]  /*0870*/  ISETP.NE.AND P0, PT, R5, 0x1, PT ;  /* 0x000000010500780c */ /* 0x000fe40003f05270 */
[----:B------:R-:W-:-:S04]  /*0880*/  LOP3.LUT R2, R2, 0x1, RZ, 0xc0, !PT ;  /* 0x0000000102027812 */ /* 0x000fc800078ec0ff */
[----:B------:R-:W-:-:S07]  /*0890*/  ISETP.NE.U32.AND P1, PT, R2, 0x1, PT ;  /* 0x000000010200780c */ /* 0x000fce0003f25070 */
[C---:B-----5:R-:W-:Y:S01]  /*08a0*/  @P0 IMAD.WIDE.U32 R14, R4.reuse, 0x8, R6 ;  /* 0x00000008040e0825 */ /* 0x060fe200078e0006 */
[----:B------:R-:W0:Y:S04]  /*08b0*/  @P0 LDC.64 R18, c[0x0][0x390] ;  /* 0x0000e400ff120b82 */ /* 0x000e280000000a00 */
[----:B------:R-:W2:Y:S01]  /*08c0*/  @P0 LDG.E.64 R12, desc[UR6][R14.64] ;  /* 0x000000060e0c0981 */ /* 0x000ea2000c1e1b00 */
[----:B------:R-:W-:-:S03]  /*08d0*/  @P0 IADD3 R4, PT, PT, R4, 0x2, RZ ;  /* 0x0000000204040810 */ /* 0x000fc60007ffe0ff */
[----:B------:R-:W3:Y:S02]  /*08e0*/  @P0 LDG.E.64 R10, desc[UR6][R14.64+0x8] ;  /* 0x000008060e0a0981 */ /* 0x000ee4000c1e1b00 */
[----:B------:R-:W-:Y:S02]  /*08f0*/  @!P1 IMAD.WIDE.U32 R4, R4, 0x8, R6 ;  /* 0x0000000804049825 */ /* 0x000fe400078e0006 */
[----:B------:R-:W1:Y:S04]  /*0900*/  @!P1 LDC.64 R6, c[0x0][0x390] ;  /* 0x0000e400ff069b82 */ /* 0x000e680000000a00 */
[----:B------:R-:W4:Y:S04]  /*0910*/  @!P1 LDG.E.64 R4, desc[UR6][R4.64] ;  /* 0x0000000604049981 */ /* 0x000f28000c1e1b00 */
[----:B--2---:R-:W2:Y:S04]  /*0920*/  @P0 LDG.E.64 R22, desc[UR6][R12.64] ;  /* 0x000000060c160981 */ /* 0x004ea8000c1e1b00 */
[----:B---3--:R-:W3:Y:S04]  /*0930*/  @P0 LDG.E.64 R24, desc[UR6][R10.64] ;  /* 0x000000060a180981 */ /* 0x008ee8000c1e1b00 */
[----:B------:R-:W3:Y:S04]  /*0940*/  @P0 LDG.E.64 R14, desc[UR6][R12.64+0x8] ;  /* 0x000008060c0e0981 */ /* 0x000ee8000c1e1b00 */
[----:B----4-:R-:W4:Y:S04]  /*0950*/  @!P1 LDG.E.64 R20, desc[UR6][R4.64] ;  /* 0x0000000604149981 */ /* 0x010f28000c1e1b00 */
[----:B------:R-:W4:Y:S04]  /*0960*/  @P0 LDG.E.64 R10, desc[UR6][R10.64+0x8] ;  /* 0x000008060a0a0981 */ /* 0x000f28000c1e1b00 */
[----:B------:R-:W4:Y:S01]  /*0970*/  @!P1 LDG.E.64 R4, desc[UR6][R4.64+0x8] ;  /* 0x0000080604049981 */ /* 0x000f22000c1e1b00 */
[----:B--2---:R-:W0:Y:S08]  /*0980*/  @P0 F2I.F64.TRUNC R17, R22 ;  /* 0x0000001600110311 */ /* 0x004e30000030d100 */
[----:B---3--:R-:W2:Y:S01]  /*0990*/  @P0 F2I.F64.TRUNC R25, R24 ;  /* 0x0000001800190311 */ /* 0x008ea2000030d100 */
[----:B0-----:R-:W-:-:S07]  /*09a0*/  @P0 IMAD.WIDE R16, R17, 0x8, R18 ;  /* 0x0000000811100825 */ /* 0x001fce00078e0212 */
[----:B----4-:R-:W1:Y:S01]  /*09b0*/  @!P1 F2I.F64.TRUNC R21, R20 ;  /* 0x0000001400159311 */ /* 0x010e62000030d100 */
[----:B------:R-:W3:Y:S01]  /*09c0*/  @P0 LDG.E.64 R16, desc[UR6][R16.64] ;  /* 0x0000000610100981 */ /* 0x000ee2000c1e1b00 */
[----:B--2---:R-:W-:-:S06]  /*09d0*/  @P0 IMAD.WIDE R18, R25, 0x8, R18 ;  /* 0x0000000819120825 */ /* 0x004fcc00078e0212 */
[----:B------:R-:W2:Y:S01]  /*09e0*/  @P0 LDG.E.64 R18, desc[UR6][R18.64] ;  /* 0x0000000612120981 */ /* 0x000ea2000c1e1b00 */
[----:B-1----:R-:W-:-:S06]  /*09f0*/  @!P1 IMAD.WIDE R6, R21, 0x8, R6 ;  /* 0x0000000815069825 */ /* 0x002fcc00078e0206 */
[----:B------:R-:W4:Y:S01]  /*0a00*/  @!P1 LDG.E.64 R6, desc[UR6][R6.64] ;  /* 0x0000000606069981 */ /* 0x000f22000c1e1b00 */
[----:B---3--:R-:W-:-:S08]  /*0a10*/  @P0 DFMA R14, R14, R16, R8 ;  /* 0x000000100e0e022b */ /* 0x008fd00000000008 */
[----:B--2---:R-:W-:-:S08]  /*0a20*/  @P0 DFMA R8, R10, R18, R14 ;  /* 0x000000120a08022b */ /* 0x004fd0000000000e */
[----:B----4-:R-:W-:-:S11]  /*0a30*/  @!P1 DFMA R8, R4, R6, R8 ;  /* 0x000000060408922b */ /* 0x010fd60000000008 */
.L_x_1:
[----:B------:R-:W-:Y:S05]  /*0a40*/  BSYNC.RECONVERGENT B0 ;  /* 0x0000000000007941 */ /* 0x000fea0003800200 */
.L_x_0:
[----:B------:R-:W0:Y:S01]  /*0a50*/  LDC.64 R4, c[0x0][0x398] ;  /* 0x0000e600ff047b82 */ /* 0x000e220000000a00 */
[----:B------:R-:W1:Y:S01]  /*0a60*/  LDCU UR4, c[0x0][0x380] ;  /* 0x00007000ff0477ac */ /* 0x000e620008000800 */
[----:B0-----:R-:W-:Y:S01]  /*0a70*/  IMAD.WIDE R4, R0, 0x8, R4 ;  /* 0x0000000800047825 */ /* 0x001fe200078e0204 */
[----:B------:R-:W-:-:S04]  /*0a80*/  IADD3 R0, PT, PT, R3, R0, RZ ;  /* 0x0000000003007210 */ /* 0x000fc80007ffe0ff */
[----:B------:R0:W-:Y:S01]  /*0a90*/  STG.E.64 desc[UR6][R4.64], R8 ;  /* 0x0000000804007986 */ /* 0x0001e2000c101b06 */
[----:B-1----:R-:W-:-:S13]  /*0aa0*/  ISETP.GE.AND P0, PT, R0, UR4, PT ;  /* 0x0000000400007c0c */ /* 0x002fda000bf06270 */
[----:B0-----:R-:W-:Y:S05]  /*0ab0*/  @!P0 BRA `(.L_x_7) ;  /* 0xfffffff4007c8947 */ /* 0x001fea000383ffff */
[----:B------:R-:W-:Y:S05]  /*0ac0*/  EXIT ;  /* 0x000000000000794d */ /* 0x000fea0003800000 */
.L_x_8:
[----:B------:R-:W-:-:S00]  /*0ad0*/  BRA `(.L_x_8) ;  /* 0xfffffffc00fc7947 */ /* 0x000fc0000383ffff */
[----:B------:R-:W-:-:S00]  /*0ae0*/  NOP ;  /* 0x0000000000007918 */ /* 0x000fc00000000000 */
        /* <DEDUP_REMOVED lines=9> */
.L_x_9:


//--------------------- .nv.shared.reserved.0     --------------------------
	.section	.nv.shared.reserved.0,"aw",@nobits
	.weak		__nv_reservedSMEM_offset_0_alias
	.size		__nv_reservedSMEM_offset_0_alias, 0, 64
	.other		__nv_reservedSMEM_offset_0_alias,@"STO_CUDA_RESERVED_SHARED STV_DEFAULT"
__nv_reservedSMEM_offset_0_alias:
	.zero		0
	.zero		64


//--------------------- .nv.constant0._Z16multMatrixVectoriPPPdS_S_Pi --------------------------
	.section	.nv.constant0._Z16multMatrixVectoriPPPdS_S_Pi,"a",@progbits
	.sectionflags	@""
	.align	4
.nv.constant0._Z16multMatrixVectoriPPPdS_S_Pi:
	.zero		936


//--------------------- SYMBOLS --------------------------

	.type		.nv.reservedSmem.offset0,@object
	.size		.nv.reservedSmem.offset0,0x4
